//
// Generated by NVIDIA NVVM Compiler
//
// Compiler Build ID: CL-36424714
// Cuda compilation tools, release 13.0, V13.0.88
// Based on NVVM 20.0.0
//

.version 9.0
.target sm_100
.address_size 64

	// .globl	_Z18kernel_histgram_01PhiPj
// d_bin_data_shared has been demoted

.visible .entry _Z18kernel_histgram_01PhiPj(
	.param .u64 .ptr .align 1 _Z18kernel_histgram_01PhiPj_param_0,
	.param .u32 _Z18kernel_histgram_01PhiPj_param_1,
	.param .u64 .ptr .align 1 _Z18kernel_histgram_01PhiPj_param_2
)
{
	.reg .pred 	%p<2>;
	.reg .b32 	%r<14>;
	.reg .b64 	%rd<9>;

	ld.param.u64 	%rd1, [_Z18kernel_histgram_01PhiPj_param_0];
	ld.param.u32 	%r2, [_Z18kernel_histgram_01PhiPj_param_1];
	ld.param.u64 	%rd2, [_Z18kernel_histgram_01PhiPj_param_2];
	mov.u32 	%r3, %ctaid.x;
	mov.u32 	%r4, %ntid.x;
	mov.u32 	%r5, %tid.x;
	mov.u32 	%r6, %ctaid.y;
	mov.u32 	%r7, %ntid.y;
	mov.u32 	%r8, %tid.y;
	mad.lo.s32 	%r9, %r6, %r7, %r8;
	mov.u32 	%r10, %nctaid.x;
	mad.lo.s32 	%r11, %r9, %r10, %r3;
	mad.lo.s32 	%r1, %r11, %r4, %r5;
	setp.ge.s32 	%p1, %r1, %r2;
	@%p1 bra 	$L__BB0_2;
	cvta.to.global.u64 	%rd3, %rd1;
	cvta.to.global.u64 	%rd4, %rd2;
	cvt.s64.s32 	%rd5, %r1;
	add.s64 	%rd6, %rd3, %rd5;
	ld.global.u8 	%r12, [%rd6];
	mul.wide.u32 	%rd7, %r12, 4;
	add.s64 	%rd8, %rd4, %rd7;
	atom.global.add.u32 	%r13, [%rd8], 1;
$L__BB0_2:
	ret;

}
	// .globl	_Z18kernel_histgram_02PhiPj
.visible .entry _Z18kernel_histgram_02PhiPj(
	.param .u64 .ptr .align 1 _Z18kernel_histgram_02PhiPj_param_0,
	.param .u32 _Z18kernel_histgram_02PhiPj_param_1,
	.param .u64 .ptr .align 1 _Z18kernel_histgram_02PhiPj_param_2
)
{
	.reg .pred 	%p<2>;
	.reg .b32 	%r<22>;
	.reg .b64 	%rd<11>;

	ld.param.u64 	%rd1, [_Z18kernel_histgram_02PhiPj_param_0];
	ld.param.u32 	%r2, [_Z18kernel_histgram_02PhiPj_param_1];
	ld.param.u64 	%rd2, [_Z18kernel_histgram_02PhiPj_param_2];
	mov.u32 	%r3, %ctaid.x;
	mov.u32 	%r4, %ntid.x;
	mov.u32 	%r5, %tid.x;
	mov.u32 	%r6, %ctaid.y;
	mov.u32 	%r7, %ntid.y;
	mov.u32 	%r8, %tid.y;
	mad.lo.s32 	%r9, %r6, %r7, %r8;
	mov.u32 	%r10, %nctaid.x;
	mul.lo.s32 	%r11, %r10, %r9;
	shl.b32 	%r12, %r11, 3;
	add.s32 	%r13, %r12, %r3;
	mad.lo.s32 	%r1, %r13, %r4, %r5;
	setp.ge.s32 	%p1, %r1, %r2;
	@%p1 bra 	$L__BB1_2;
	cvta.to.global.u64 	%rd3, %rd1;
	cvta.to.global.u64 	%rd4, %rd2;
	cvt.s64.s32 	%rd5, %r1;
	add.s64 	%rd6, %rd3, %rd5;
	ld.global.u64 	%rd7, [%rd6];
	shl.b64 	%rd8, %rd7, 2;
	and.b64  	%rd9, %rd8, 1020;
	add.s64 	%rd10, %rd4, %rd9;
	atom.global.add.u32 	%r14, [%rd10], 1;
	atom.global.add.u32 	%r15, [%rd10], 1;
	atom.global.add.u32 	%r16, [%rd10], 1;
	atom.global.add.u32 	%r17, [%rd10], 1;
	atom.global.add.u32 	%r18, [%rd10], 1;
	atom.global.add.u32 	%r19, [%rd10], 1;
	atom.global.add.u32 	%r20, [%rd10], 1;
	atom.global.add.u32 	%r21, [%rd10], 1;
$L__BB1_2:
	ret;

}
	// .globl	_Z18kernel_histgram_03PhiPj
.visible .entry _Z18kernel_histgram_03PhiPj(
	.param .u64 .ptr .align 1 _Z18kernel_histgram_03PhiPj_param_0,
	.param .u32 _Z18kernel_histgram_03PhiPj_param_1,
	.param .u64 .ptr .align 1 _Z18kernel_histgram_03PhiPj_param_2
)
{
	.reg .pred 	%p<3>;
	.reg .b16 	%rs<2>;
	.reg .b32 	%r<26>;
	.reg .b64 	%rd<9>;
	// demoted variable
	.shared .align 4 .b8 d_bin_data_shared[1024];
	ld.param.u64 	%rd1, [_Z18kernel_histgram_03PhiPj_param_0];
	ld.param.u32 	%r7, [_Z18kernel_histgram_03PhiPj_param_1];
	ld.param.u64 	%rd2, [_Z18kernel_histgram_03PhiPj_param_2];
	mov.u32 	%r8, %ctaid.x;
	mov.u32 	%r1, %ntid.x;
	mov.u32 	%r2, %tid.x;
	mov.u32 	%r9, %ctaid.y;
	mov.u32 	%r10, %ntid.y;
	mov.u32 	%r3, %tid.y;
	mad.lo.s32 	%r11, %r9, %r10, %r3;
	mov.u32 	%r12, %nctaid.x;
	mul.lo.s32 	%r13, %r12, %r11;
	shl.b32 	%r14, %r13, 3;
	add.s32 	%r15, %r14, %r8;
	mad.lo.s32 	%r4, %r15, %r1, %r2;
	setp.ge.s32 	%p1, %r4, %r7;
	@%p1 bra 	$L__BB2_4;
	mad.lo.s32 	%r5, %r3, %r1, %r2;
	setp.gt.u32 	%p2, %r5, 255;
	shl.b32 	%r16, %r5, 2;
	mov.u32 	%r17, d_bin_data_shared;
	add.s32 	%r6, %r17, %r16;
	@%p2 bra 	$L__BB2_3;
	mov.b32 	%r18, 0;
	st.shared.u32 	[%r6], %r18;
$L__BB2_3:
	bar.sync 	0;
	cvt.s64.s32 	%rd3, %r4;
	cvta.to.global.u64 	%rd4, %rd1;
	add.s64 	%rd5, %rd4, %rd3;
	ld.global.u8 	%rs1, [%rd5];
	mul.wide.u16 	%r19, %rs1, 4;
	add.s32 	%r21, %r17, %r19;
	ld.shared.u32 	%r22, [%r21];
	add.s32 	%r23, %r22, 1;
	st.shared.u32 	[%r21], %r23;
	bar.sync 	0;
	cvta.to.global.u64 	%rd6, %rd2;
	mul.wide.u32 	%rd7, %r5, 4;
	add.s64 	%rd8, %rd6, %rd7;
	ld.shared.u32 	%r24, [%r6];
	atom.global.add.u32 	%r25, [%rd8], %r24;
$L__BB2_4:
	ret;

}


// ===== COMPILED SASS (sm_100) =====

	.target	sm_100

	.elftype	@"ET_EXEC"


//--------------------- .note.nv.tkinfo           --------------------------
	.section	.note.nv.tkinfo,"",@"SHT_NOTE"
	.sectionflags	@"SHF_NOTE_NV_TKINFO"
	.tkinfo
        /*0018*/ 	.word	0x00000002
        /*0030*/ 	.string	""
        /*0030*/ 	.string	"ptxas"
        /*0030*/ 	.string	"Cuda compilation tools, release 13.0, V13.0.88"
        /*0030*/ 	.string	"Build cuda_13.0.r13.0/compiler.36424714_0"
        /*0030*/ 	.string	"-arch sm_100 -m 64 "



//--------------------- .note.nv.cuinfo           --------------------------
	.section	.note.nv.cuinfo,"",@"SHT_NOTE"
	.sectionflags	@"SHF_NOTE_NV_CUINFO"
        /*0018*/ 	.short	0x0002
        /*001a*/ 	.short	0x0064
        /*001c*/ 	.short	0x0082
	.zero		2


//--------------------- .nv.info                  --------------------------
	.section	.nv.info,"",@"SHT_CUDA_INFO"
	.align	4


	//----- nvinfo : EIATTR_REGCOUNT
	.align		4
        /*0000*/ 	.byte	0x04, 0x2f
        /*0002*/ 	.short	(.L_1 - .L_0)
	.align		4
.L_0:
        /*0004*/ 	.word	index@(_Z18kernel_histgram_01PhiPj)
        /*0008*/ 	.word	0x0000000a


	//----- nvinfo : EIATTR_FRAME_SIZE
	.align		4
.L_1:
        /*000c*/ 	.byte	0x04, 0x11
        /*000e*/ 	.short	(.L_3 - .L_2)
	.align		4
.L_2:
        /*0010*/ 	.word	index@(_Z18kernel_histgram_01PhiPj)
        /*0014*/ 	.word	0x00000000


	//----- nvinfo : EIATTR_REGCOUNT
	.align		4
.L_3:
        /*0018*/ 	.byte	0x04, 0x2f
        /*001a*/ 	.short	(.L_5 - .L_4)
	.align		4
.L_4:
        /*001c*/ 	.word	index@(_Z18kernel_histgram_02PhiPj)
        /*0020*/ 	.word	0x0000000a


	//----- nvinfo : EIATTR_FRAME_SIZE
	.align		4
.L_5:
        /*0024*/ 	.byte	0x04, 0x11
        /*0026*/ 	.short	(.L_7 - .L_6)
	.align		4
.L_6:
        /*0028*/ 	.word	index@(_Z18kernel_histgram_02PhiPj)
        /*002c*/ 	.word	0x00000000


	//----- nvinfo : EIATTR_REGCOUNT
	.align		4
.L_7:
        /*0030*/ 	.byte	0x04, 0x2f
        /*0032*/ 	.short	(.L_9 - .L_8)
	.align		4
.L_8:
        /*0034*/ 	.word	index@(_Z18kernel_histgram_03PhiPj)
        /*0038*/ 	.word	0x0000000e


	//----- nvinfo : EIATTR_FRAME_SIZE
	.align		4
.L_9:
        /*003c*/ 	.byte	0x04, 0x11
        /*003e*/ 	.short	(.L_11 - .L_10)
	.align		4
.L_10:
        /*0040*/ 	.word	index@(_Z18kernel_histgram_03PhiPj)
        /*0044*/ 	.word	0x00000000


	//----- nvinfo : EIATTR_MIN_STACK_SIZE
	.align		4
.L_11:
        /*0048*/ 	.byte	0x04, 0x12
        /*004a*/ 	.short	(.L_13 - .L_12)
	.align		4
.L_12:
        /*004c*/ 	.word	index@(_Z18kernel_histgram_03PhiPj)
        /*0050*/ 	.word	0x00000000


	//----- nvinfo : EIATTR_MIN_STACK_SIZE
	.align		4
.L_13:
        /*0054*/ 	.byte	0x04, 0x12
        /*0056*/ 	.short	(.L_15 - .L_14)
	.align		4
.L_14:
        /*0058*/ 	.word	index@(_Z18kernel_histgram_02PhiPj)
        /*005c*/ 	.word	0x00000000


	//----- nvinfo : EIATTR_MIN_STACK_SIZE
	.align		4
.L_15:
        /*0060*/ 	.byte	0x04, 0x12
        /*0062*/ 	.short	(.L_17 - .L_16)
	.align		4
.L_16:
        /*0064*/ 	.word	index@(_Z18kernel_histgram_01PhiPj)
        /*0068*/ 	.word	0x00000000
.L_17:


//--------------------- .nv.compat                --------------------------
	.section	.nv.compat,"",@"SHT_CUDA_COMPAT_INFO"
	.align	4
        /*0000*/ 	.byte	0x02, 0x09, 0x00, 0x00, 0x02, 0x02, 0x01, 0x00, 0x02, 0x05, 0x05, 0x00, 0x03, 0x07, 0x01, 0x01
        /*0010*/ 	.byte	0x02, 0x03, 0x00, 0x00, 0x02, 0x06, 0x01, 0x00, 0x04, 0x0b, 0x08, 0x00, 0x09, 0x00, 0x00, 0x00
        /*0020*/ 	.byte	0x00, 0x00, 0x00, 0x00


//--------------------- .nv.info._Z18kernel_histgram_03PhiPj --------------------------
	.section	.nv.info._Z18kernel_histgram_03PhiPj,"",@"SHT_CUDA_INFO"
	.sectionflags	@""
	.align	4


	//----- nvinfo : EIATTR_CUDA_API_VERSION
	.align		4
        /*0000*/ 	.byte	0x04, 0x37
        /*0002*/ 	.short	(.L_19 - .L_18)
.L_18:
        /*0004*/ 	.word	0x00000082


	//----- nvinfo : EIATTR_KPARAM_INFO
	.align		4
.L_19:
        /*0008*/ 	.byte	0x04, 0x17
        /*000a*/ 	.short	(.L_21 - .L_20)
.L_20:
        /*000c*/ 	.word	0x00000000
        /*0010*/ 	.short	0x0002
        /*0012*/ 	.short	0x0010
        /*0014*/ 	.byte	0x00, 0xf5, 0x21, 0x00


	//----- nvinfo : EIATTR_KPARAM_INFO
	.align		4
.L_21:
        /*0018*/ 	.byte	0x04, 0x17
        /*001a*/ 	.short	(.L_23 - .L_22)
.L_22:
        /*001c*/ 	.word	0x00000000
        /*0020*/ 	.short	0x0001
        /*0022*/ 	.short	0x0008
        /*0024*/ 	.byte	0x00, 0xf0, 0x11, 0x00


	//----- nvinfo : EIATTR_KPARAM_INFO
	.align		4
.L_23:
        /*0028*/ 	.byte	0x04, 0x17
        /*002a*/ 	.short	(.L_25 - .L_24)
.L_24:
        /*002c*/ 	.word	0x00000000
        /*0030*/ 	.short	0x0000
        /*0032*/ 	.short	0x0000
        /*0034*/ 	.byte	0x00, 0xf5, 0x21, 0x00


	//----- nvinfo : EIATTR_SPARSE_MMA_MASK
	.align		4
.L_25:
        /*0038*/ 	.byte	0x03, 0x50
        /*003a*/ 	.short	0x0000


	//----- nvinfo : EIATTR_MAXREG_COUNT
	.align		4
        /*003c*/ 	.byte	0x03, 0x1b
        /*003e*/ 	.short	0x00ff


	//----- nvinfo : EIATTR_NUM_BARRIERS
	.align		4
        /*0040*/ 	.byte	0x02, 0x4c
        /*0042*/ 	.byte	0x01
	.zero		1


	//----- nvinfo : EIATTR_MERCURY_ISA_VERSION
	.align		4
        /*0044*/ 	.byte	0x03, 0x5f
        /*0046*/ 	.short	0x0101


	//----- nvinfo : EIATTR_VRC_CTA_INIT_COUNT
	.align		4
        /*0048*/ 	.byte	0x02, 0x4a
	.zero		1
	.zero		1


	//----- nvinfo : EIATTR_EXIT_INSTR_OFFSETS
	.align		4
        /*004c*/ 	.byte	0x04, 0x1c
        /*004e*/ 	.short	(.L_27 - .L_26)


	//   ....[0]....
.L_26:
        /*0050*/ 	.word	0x000000e0


	//   ....[1]....
        /*0054*/ 	.word	0x00000250


	//----- nvinfo : EIATTR_CBANK_PARAM_SIZE
	.align		4
.L_27:
        /*0058*/ 	.byte	0x03, 0x19
        /*005a*/ 	.short	0x0018


	//----- nvinfo : EIATTR_PARAM_CBANK
	.align		4
        /*005c*/ 	.byte	0x04, 0x0a
        /*005e*/ 	.short	(.L_29 - .L_28)
	.align		4
.L_28:
        /*0060*/ 	.word	index@(.nv.constant0._Z18kernel_histgram_03PhiPj)
        /*0064*/ 	.short	0x0380
        /*0066*/ 	.short	0x0018


	//----- nvinfo : EIATTR_SW_WAR
	.align		4
.L_29:
        /*0068*/ 	.byte	0x04, 0x36
        /*006a*/ 	.short	(.L_31 - .L_30)
.L_30:
        /*006c*/ 	.word	0x00000008
.L_31:


//--------------------- .nv.info._Z18kernel_histgram_02PhiPj --------------------------
	.section	.nv.info._Z18kernel_histgram_02PhiPj,"",@"SHT_CUDA_INFO"
	.sectionflags	@""
	.align	4


	//----- nvinfo : EIATTR_CUDA_API_VERSION
	.align		4
        /*0000*/ 	.byte	0x04, 0x37
        /*0002*/ 	.short	(.L_33 - .L_32)
.L_32:
        /*0004*/ 	.word	0x00000082


	//----- nvinfo : EIATTR_KPARAM_INFO
	.align		4
.L_33:
        /*0008*/ 	.byte	0x04, 0x17
        /*000a*/ 	.short	(.L_35 - .L_34)
.L_34:
        /*000c*/ 	.word	0x00000000
        /*0010*/ 	.short	0x0002
        /*0012*/ 	.short	0x0010
        /*0014*/ 	.byte	0x00, 0xf5, 0x21, 0x00


	//----- nvinfo : EIATTR_KPARAM_INFO
	.align		4
.L_35:
        /*0018*/ 	.byte	0x04, 0x17
        /*001a*/ 	.short	(.L_37 - .L_36)
.L_36:
        /*001c*/ 	.word	0x00000000
        /*0020*/ 	.short	0x0001
        /*0022*/ 	.short	0x0008
        /*0024*/ 	.byte	0x00, 0xf0, 0x11, 0x00


	//----- nvinfo : EIATTR_KPARAM_INFO
	.align		4
.L_37:
        /*0028*/ 	.byte	0x04, 0x17
        /*002a*/ 	.short	(.L_39 - .L_38)
.L_38:
        /*002c*/ 	.word	0x00000000
        /*0030*/ 	.short	0x0000
        /*0032*/ 	.short	0x0000
        /*0034*/ 	.byte	0x00, 0xf5, 0x21, 0x00


	//----- nvinfo : EIATTR_SPARSE_MMA_MASK
	.align		4
.L_39:
        /*0038*/ 	.byte	0x03, 0x50
        /*003a*/ 	.short	0x0000


	//----- nvinfo : EIATTR_MAXREG_COUNT
	.align		4
        /*003c*/ 	.byte	0x03, 0x1b
        /*003e*/ 	.short	0x00ff


	//----- nvinfo : EIATTR_MERCURY_ISA_VERSION
	.align		4
        /*0040*/ 	.byte	0x03, 0x5f
        /*0042*/ 	.short	0x0101


	//----- nvinfo : EIATTR_VRC_CTA_INIT_COUNT
	.align		4
        /*0044*/ 	.byte	0x02, 0x4a
	.zero		1
	.zero		1


	//----- nvinfo : EIATTR_EXIT_INSTR_OFFSETS
	.align		4
        /*0048*/ 	.byte	0x04, 0x1c
        /*004a*/ 	.short	(.L_41 - .L_40)


	//   ....[0]....
.L_40:
        /*004c*/ 	.word	0x000000e0


	//   ....[1]....
        /*0050*/ 	.word	0x00000220


	//----- nvinfo : EIATTR_CBANK_PARAM_SIZE
	.align		4
.L_41:
        /*0054*/ 	.byte	0x03, 0x19
        /*0056*/ 	.short	0x0018


	//----- nvinfo : EIATTR_PARAM_CBANK
	.align		4
        /*0058*/ 	.byte	0x04, 0x0a
        /*005a*/ 	.short	(.L_43 - .L_42)
	.align		4
.L_42:
        /*005c*/ 	.word	index@(.nv.constant0._Z18kernel_histgram_02PhiPj)
        /*0060*/ 	.short	0x0380
        /*0062*/ 	.short	0x0018


	//----- nvinfo : EIATTR_SW_WAR
	.align		4
.L_43:
        /*0064*/ 	.byte	0x04, 0x36
        /*0066*/ 	.short	(.L_45 - .L_44)
.L_44:
        /*0068*/ 	.word	0x00000008
.L_45:


//--------------------- .nv.info._Z18kernel_histgram_01PhiPj --------------------------
	.section	.nv.info._Z18kernel_histgram_01PhiPj,"",@"SHT_CUDA_INFO"
	.sectionflags	@""
	.align	4


	//----- nvinfo : EIATTR_CUDA_API_VERSION
	.align		4
        /*0000*/ 	.byte	0x04, 0x37
        /*0002*/ 	.short	(.L_47 - .L_46)
.L_46:
        /*0004*/ 	.word	0x00000082


	//----- nvinfo : EIATTR_KPARAM_INFO
	.align		4
.L_47:
        /*0008*/ 	.byte	0x04, 0x17
        /*000a*/ 	.short	(.L_49 - .L_48)
.L_48:
        /*000c*/ 	.word	0x00000000
        /*0010*/ 	.short	0x0002
        /*0012*/ 	.short	0x0010
        /*0014*/ 	.byte	0x00, 0xf5, 0x21, 0x00


	//----- nvinfo : EIATTR_KPARAM_INFO
	.align		4
.L_49:
        /*0018*/ 	.byte	0x04, 0x17
        /*001a*/ 	.short	(.L_51 - .L_50)
.L_50:
        /*001c*/ 	.word	0x00000000
        /*0020*/ 	.short	0x0001
        /*0022*/ 	.short	0x0008
        /*0024*/ 	.byte	0x00, 0xf0, 0x11, 0x00


	//----- nvinfo : EIATTR_KPARAM_INFO
	.align		4
.L_51:
        /*0028*/ 	.byte	0x04, 0x17
        /*002a*/ 	.short	(.L_53 - .L_52)
.L_52:
        /*002c*/ 	.word	0x00000000
        /*0030*/ 	.short	0x0000
        /*0032*/ 	.short	0x0000
        /*0034*/ 	.byte	0x00, 0xf5, 0x21, 0x00


	//----- nvinfo : EIATTR_SPARSE_MMA_MASK
	.align		4
.L_53:
        /*0038*/ 	.byte	0x03, 0x50
        /*003a*/ 	.short	0x0000


	//----- nvinfo : EIATTR_MAXREG_COUNT
	.align		4
        /*003c*/ 	.byte	0x03, 0x1b
        /*003e*/ 	.short	0x00ff


	//----- nvinfo : EIATTR_MERCURY_ISA_VERSION
	.align		4
        /*0040*/ 	.byte	0x03, 0x5f
        /*0042*/ 	.short	0x0101


	//----- nvinfo : EIATTR_VRC_CTA_INIT_COUNT
	.align		4
        /*0044*/ 	.byte	0x02, 0x4a
	.zero		1
	.zero		1


	//----- nvinfo : EIATTR_EXIT_INSTR_OFFSETS
	.align		4
        /*0048*/ 	.byte	0x04, 0x1c
        /*004a*/ 	.short	(.L_55 - .L_54)


	//   ....[0]....
.L_54:
        /*004c*/ 	.word	0x000000d0


	//   ....[1]....
        /*0050*/ 	.word	0x00000170


	//----- nvinfo : EIATTR_CBANK_PARAM_SIZE
	.align		4
.L_55:
        /*0054*/ 	.byte	0x03, 0x19
        /*0056*/ 	.short	0x0018


	//----- nvinfo : EIATTR_PARAM_CBANK
	.align		4
        /*0058*/ 	.byte	0x04, 0x0a
        /*005a*/ 	.short	(.L_57 - .L_56)
	.align		4
.L_56:
        /*005c*/ 	.word	index@(.nv.constant0._Z18kernel_histgram_01PhiPj)
        /*0060*/ 	.short	0x0380
        /*0062*/ 	.short	0x0018


	//----- nvinfo : EIATTR_SW_WAR
	.align		4
.L_57:
        /*0064*/ 	.byte	0x04, 0x36
        /*0066*/ 	.short	(.L_59 - .L_58)
.L_58:
        /*0068*/ 	.word	0x00000008
.L_59:


//--------------------- .nv.callgraph             --------------------------
	.section	.nv.callgraph,"",@"SHT_CUDA_CALLGRAPH"
	.align	4
	.sectionentsize	8
	.align		4
        /*0000*/ 	.word	0x00000000
	.align		4
        /*0004*/ 	.word	0xffffffff
	.align		4
        /*0008*/ 	.word	0x00000000
	.align		4
        /*000c*/ 	.word	0xfffffffe
	.align		4
        /*0010*/ 	.word	0x00000000
	.align		4
        /*0014*/ 	.word	0xfffffffd
	.align		4
        /*0018*/ 	.word	0x00000000
	.align		4
        /*001c*/ 	.word	0xfffffffc


//--------------------- .text._Z18kernel_histgram_03PhiPj --------------------------
	.section	.text._Z18kernel_histgram_03PhiPj,"ax",@progbits
	.align	128
        .global         _Z18kernel_histgram_03PhiPj
        .type           _Z18kernel_histgram_03PhiPj,@function
        .size           _Z18kernel_histgram_03PhiPj,(.L_x_3 - _Z18kernel_histgram_03PhiPj)
        .other          _Z18kernel_histgram_03PhiPj,@"STO_CUDA_ENTRY STV_DEFAULT"
_Z18kernel_histgram_03PhiPj:
.text._Z18kernel_histgram_03PhiPj:
[----:B------:R-:W-:Y:S01]  /*0000*/  LDC R1, c[0x0][0x37c] ;  /* 0x0000df00ff017b82 */ /* 0x000fe20000000800 */
[----:B------:R-:W0:Y:S01]  /*0010*/  S2R R2, SR_TID.Y ;  /* 0x0000000000027919 */ /* 0x000e220000002200 */
[----:B------:R-:W1:Y:S06]  /*0020*/  LDCU UR6, c[0x0][0x360] ;  /* 0x00006c00ff0677ac */ /* 0x000e6c0008000800 */
[----:B------:R-:W0:Y:S01]  /*0030*/  S2UR UR5, SR_CTAID.Y ;  /* 0x00000000000579c3 */ /* 0x000e220000002600 */
[----:B------:R-:W1:Y:S07]  /*0040*/  S2R R7, SR_TID.X ;  /* 0x0000000000077919 */ /* 0x000e6e0000002100 */
[----:B------:R-:W0:Y:S01]  /*0050*/  LDC R0, c[0x0][0x364] ;  /* 0x0000d900ff007b82 */ /* 0x000e220000000800 */
[----:B------:R-:W2:Y:S07]  /*0060*/  LDCU UR7, c[0x0][0x370] ;  /* 0x00006e00ff0777ac */ /* 0x000eae0008000800 */
[----:B------:R-:W3:Y:S01]  /*0070*/  S2UR UR4, SR_CTAID.X ;  /* 0x00000000000479c3 */ /* 0x000ee20000002500 */
[----:B0-----:R-:W-:Y:S01]  /*0080*/  IMAD R0, R0, UR5, R2 ;  /* 0x0000000500007c24 */ /* 0x001fe2000f8e0202 */
[----:B------:R-:W0:Y:S03]  /*0090*/  LDCU UR5, c[0x0][0x388] ;  /* 0x00007100ff0577ac */ /* 0x000e260008000800 */
[----:B--2---:R-:W-:-:S05]  /*00a0*/  IMAD R0, R0, UR7, RZ ;  /* 0x0000000700007c24 */ /* 0x004fca000f8e02ff */
[----:B---3--:R-:W-:-:S05]  /*00b0*/  LEA R0, R0, UR4, 0x3 ;  /* 0x0000000400007c11 */ /* 0x008fca000f8e18ff */
[----:B-1----:R-:W-:-:S05]  /*00c0*/  IMAD R0, R0, UR6, R7 ;  /* 0x0000000600007c24 */ /* 0x002fca000f8e0207 */
[----:B0-----:R-:W-:-:S13]  /*00d0*/  ISETP.GE.AND P0, PT, R0, UR5, PT ;  /* 0x0000000500007c0c */ /* 0x001fda000bf06270 */
[----:B------:R-:W-:Y:S05]  /*00e0*/  @P0 EXIT ;  /* 0x000000000000094d */ /* 0x000fea0003800000 */
[----:B------:R-:W0:Y:S01]  /*00f0*/  S2UR UR5, SR_CgaCtaId ;  /* 0x00000000000579c3 */ /* 0x000e220000008800 */
[----:B------:R-:W-:Y:S01]  /*0100*/  IMAD R7, R2, UR6, R7 ;  /* 0x0000000602077c24 */ /* 0x000fe2000f8e0207 */
[----:B------:R-:W-:Y:S01]  /*0110*/  UMOV UR4, 0x400 ;  /* 0x0000040000047882 */ /* 0x000fe20000000000 */
[----:B------:R-:W1:Y:S03]  /*0120*/  LDCU.64 UR10, c[0x0][0x380] ;  /* 0x00007000ff0a77ac */ /* 0x000e660008000a00 */
[----:B------:R-:W-:Y:S01]  /*0130*/  ISETP.GT.U32.AND P0, PT, R7, 0xff, PT ;  /* 0x000000ff0700780c */ /* 0x000fe20003f04070 */
[----:B------:R-:W2:Y:S01]  /*0140*/  LDCU.64 UR8, c[0x0][0x358] ;  /* 0x00006b00ff0877ac */ /* 0x000ea20008000a00 */
[----:B-1----:R-:W-:Y:S01]  /*0150*/  IADD3 R4, P1, PT, R0, UR10, RZ ;  /* 0x0000000a00047c10 */ /* 0x002fe2000ff3e0ff */
[----:B0-----:R-:W-:-:S03]  /*0160*/  ULEA UR4, UR5, UR4, 0x18 ;  /* 0x0000000405047291 */ /* 0x001fc6000f8ec0ff */
[----:B------:R-:W-:-:S03]  /*0170*/  LEA.HI.X.SX32 R5, R0, UR11, 0x1, P1 ;  /* 0x0000000b00057c11 */ /* 0x000fc600088f0eff */
[----:B------:R-:W-:-:S05]  /*0180*/  LEA R6, R7, UR4, 0x2 ;  /* 0x0000000407067c11 */ /* 0x000fca000f8e10ff */
[----:B------:R-:W-:Y:S01]  /*0190*/  @!P0 STS [R6], RZ ;  /* 0x000000ff06008388 */ /* 0x000fe20000000800 */
[----:B------:R-:W-:Y:S06]  /*01a0*/  BAR.SYNC.DEFER_BLOCKING 0x0 ;  /* 0x0000000000007b1d */ /* 0x000fec0000010000 */
[----:B--2---:R-:W2:Y:S02]  /*01b0*/  LDG.E.U8 R4, desc[UR8][R4.64] ;  /* 0x0000000804047981 */ /* 0x004ea4000c1e1100 */
[----:B--2---:R-:W-:-:S05]  /*01c0*/  LEA R0, R4, UR4, 0x2 ;  /* 0x0000000404007c11 */ /* 0x004fca000f8e10ff */
[----:B------:R-:W0:Y:S02]  /*01d0*/  LDS R2, [R0] ;  /* 0x0000000000027984 */ /* 0x000e240000000800 */
[----:B0-----:R-:W-:Y:S02]  /*01e0*/  VIADD R9, R2, 0x1 ;  /* 0x0000000102097836 */ /* 0x001fe40000000000 */
[----:B------:R-:W0:Y:S03]  /*01f0*/  LDC.64 R2, c[0x0][0x390] ;  /* 0x0000e400ff027b82 */ /* 0x000e260000000a00 */
[----:B------:R-:W-:Y:S05]  /*0200*/  STS [R0], R9 ;  /* 0x0000000900007388 */ /* 0x000fea0000000800 */
[----:B------:R-:W-:Y:S01]  /*0210*/  BAR.SYNC.DEFER_BLOCKING 0x0 ;  /* 0x0000000000007b1d */ /* 0x000fe20000010000 */
[----:B0-----:R-:W-:-:S05]  /*0220*/  IMAD.WIDE.U32 R2, R7, 0x4, R2 ;  /* 0x0000000407027825 */ /* 0x001fca00078e0002 */
[----:B------:R-:W0:Y:S04]  /*0230*/  LDS R11, [R6] ;  /* 0x00000000060b7984 */ /* 0x000e280000000800 */
[----:B0-----:R-:W-:Y:S01]  /*0240*/  REDG.E.ADD.STRONG.GPU desc[UR8][R2.64], R11 ;  /* 0x0000000b0200798e */ /* 0x001fe2000c12e108 */
[----:B------:R-:W-:Y:S05]  /*0250*/  EXIT ;  /* 0x000000000000794d */ /* 0x000fea0003800000 */
.L_x_0:
[----:B------:R-:W-:-:S00]  /*0260*/  BRA `(.L_x_0) ;  /* 0xfffffffc00fc7947 */ /* 0x000fc0000383ffff */
[----:B------:R-:W-:-:S00]  /*0270*/  NOP ;  /* 0x0000000000007918 */ /* 0x000fc00000000000 */
        /* <DEDUP_REMOVED lines=8> */
.L_x_3:


//--------------------- .text._Z18kernel_histgram_02PhiPj --------------------------
	.section	.text._Z18kernel_histgram_02PhiPj,"ax",@progbits
	.align	128
        .global         _Z18kernel_histgram_02PhiPj
        .type           _Z18kernel_histgram_02PhiPj,@function
        .size           _Z18kernel_histgram_02PhiPj,(.L_x_4 - _Z18kernel_histgram_02PhiPj)
        .other          _Z18kernel_histgram_02PhiPj,@"STO_CUDA_ENTRY STV_DEFAULT"
_Z18kernel_histgram_02PhiPj:
.text._Z18kernel_histgram_02PhiPj:
        /* <DEDUP_REMOVED lines=15> */
[----:B------:R-:W0:Y:S01]  /*00f0*/  LDCU.64 UR6, c[0x0][0x380] ;  /* 0x00007000ff0677ac */ /* 0x000e220008000a00 */
[----:B------:R-:W1:Y:S01]  /*0100*/  LDCU.64 UR4, c[0x0][0x358] ;  /* 0x00006b00ff0477ac */ /* 0x000e620008000a00 */
[----:B0-----:R-:W-:-:S04]  /*0110*/  IADD3 R4, P0, PT, R0, UR6, RZ ;  /* 0x0000000600047c10 */ /* 0x001fc8000ff1e0ff */
[----:B------:R-:W-:Y:S01]  /*0120*/  LEA.HI.X.SX32 R5, R0, UR7, 0x1, P0 ;  /* 0x0000000700057c11 */ /* 0x000fe200080f0eff */
[----:B------:R-:W0:Y:S04]  /*0130*/  LDCU.64 UR6, c[0x0][0x390] ;  /* 0x00007200ff0677ac */ /* 0x000e280008000a00 */
[----:B-1----:R-:W2:Y:S01]  /*0140*/  LDG.E R4, desc[UR4][R4.64] ;  /* 0x0000000404047981 */ /* 0x002ea2000c1e1900 */
[----:B------:R-:W-:Y:S02]  /*0150*/  IMAD.MOV.U32 R7, RZ, RZ, 0x1 ;  /* 0x00000001ff077424 */ /* 0x000fe400078e00ff */
[----:B--2---:R-:W-:-:S05]  /*0160*/  IMAD.SHL.U32 R2, R4, 0x4, RZ ;  /* 0x0000000404027824 */ /* 0x004fca00078e00ff */
[----:B------:R-:W-:-:S04]  /*0170*/  LOP3.LUT R2, R2, 0x3fc, RZ, 0xc0, !PT ;  /* 0x000003fc02027812 */ /* 0x000fc800078ec0ff */
[----:B0-----:R-:W-:-:S05]  /*0180*/  IADD3 R2, P0, PT, R2, UR6, RZ ;  /* 0x0000000602027c10 */ /* 0x001fca000ff1e0ff */
[----:B------:R-:W-:-:S05]  /*0190*/  IMAD.X R3, RZ, RZ, UR7, P0 ;  /* 0x00000007ff037e24 */ /* 0x000fca00080e06ff */
[----:B------:R-:W-:Y:S04]  /*01a0*/  REDG.E.ADD.STRONG.GPU desc[UR4][R2.64], R7 ;  /* 0x000000070200798e */ /* 0x000fe8000c12e104 */
[----:B------:R-:W-:Y:S04]  /*01b0*/  REDG.E.ADD.STRONG.GPU desc[UR4][R2.64], R7 ;  /* 0x000000070200798e */ /* 0x000fe8000c12e104 */
[----:B------:R-:W-:Y:S04]  /*01c0*/  REDG.E.ADD.STRONG.GPU desc[UR4][R2.64], R7 ;  /* 0x000000070200798e */ /* 0x000fe8000c12e104 */
[----:B------:R-:W-:Y:S04]  /*01d0*/  REDG.E.ADD.STRONG.GPU desc[UR4][R2.64], R7 ;  /* 0x000000070200798e */ /* 0x000fe8000c12e104 */
[----:B------:R-:W-:Y:S04]  /*01e0*/  REDG.E.ADD.STRONG.GPU desc[UR4][R2.64], R7 ;  /* 0x000000070200798e */ /* 0x000fe8000c12e104 */
[----:B------:R-:W-:Y:S04]  /*01f0*/  REDG.E.ADD.STRONG.GPU desc[UR4][R2.64], R7 ;  /* 0x000000070200798e */ /* 0x000fe8000c12e104 */
[----:B------:R-:W-:Y:S04]  /*0200*/  REDG.E.ADD.STRONG.GPU desc[UR4][R2.64], R7 ;  /* 0x000000070200798e */ /* 0x000fe8000c12e104 */
[----:B------:R-:W-:Y:S01]  /*0210*/  REDG.E.ADD.STRONG.GPU desc[UR4][R2.64], R7 ;  /* 0x000000070200798e */ /* 0x000fe2000c12e104 */
[----:B------:R-:W-:Y:S05]  /*0220*/  EXIT ;  /* 0x000000000000794d */ /* 0x000fea0003800000 */
.L_x_1:
        /* <DEDUP_REMOVED lines=13> */
.L_x_4:


//--------------------- .text._Z18kernel_histgram_01PhiPj --------------------------
	.section	.text._Z18kernel_histgram_01PhiPj,"ax",@progbits
	.align	128
        .global         _Z18kernel_histgram_01PhiPj
        .type           _Z18kernel_histgram_01PhiPj,@function
        .size           _Z18kernel_histgram_01PhiPj,(.L_x_5 - _Z18kernel_histgram_01PhiPj)
        .other          _Z18kernel_histgram_01PhiPj,@"STO_CUDA_ENTRY STV_DEFAULT"
_Z18kernel_histgram_01PhiPj:
.text._Z18kernel_histgram_01PhiPj:
[----:B------:R-:W-:Y:S01]  /*0000*/  LDC R1, c[0x0][0x37c] ;  /* 0x0000df00ff017b82 */ /* 0x000fe20000000800 */
[----:B------:R-:W0:Y:S01]  /*0010*/  S2R R5, SR_TID.Y ;  /* 0x0000000000057919 */ /* 0x000e220000002200 */
[----:B------:R-:W1:Y:S06]  /*0020*/  LDCU UR5, c[0x0][0x360] ;  /* 0x00006c00ff0577ac */ /* 0x000e6c0008000800 */
[----:B------:R-:W0:Y:S01]  /*0030*/  S2UR UR6, SR_CTAID.Y ;  /* 0x00000000000679c3 */ /* 0x000e220000002600 */
[----:B------:R-:W1:Y:S01]  /*0040*/  S2R R3, SR_TID.X ;  /* 0x0000000000037919 */ /* 0x000e620000002100 */
[----:B------:R-:W2:Y:S06]  /*0050*/  LDCU UR7, c[0x0][0x388] ;  /* 0x00007100ff0777ac */ /* 0x000eac0008000800 */
[----:B------:R-:W0:Y:S08]  /*0060*/  LDC R0, c[0x0][0x364] ;  /* 0x0000d900ff007b82 */ /* 0x000e300000000800 */
[----:B------:R-:W3:Y:S08]  /*0070*/  S2UR UR4, SR_CTAID.X ;  /* 0x00000000000479c3 */ /* 0x000ef00000002500 */
[----:B------:R-:W3:Y:S01]  /*0080*/  LDC R7, c[0x0][0x370] ;  /* 0x0000dc00ff077b82 */ /* 0x000ee20000000800 */
[----:B0-----:R-:W-:-:S04]  /*0090*/  IMAD R0, R0, UR6, R5 ;  /* 0x0000000600007c24 */ /* 0x001fc8000f8e0205 */
[----:B---3--:R-:W-:-:S04]  /*00a0*/  IMAD R0, R0, R7, UR4 ;  /* 0x0000000400007e24 */ /* 0x008fc8000f8e0207 */
[----:B-1----:R-:W-:-:S05]  /*00b0*/  IMAD R0, R0, UR5, R3 ;  /* 0x0000000500007c24 */ /* 0x002fca000f8e0203 */
[----:B--2---:R-:W-:-:S13]  /*00c0*/  ISETP.GE.AND P0, PT, R0, UR7, PT ;  /* 0x0000000700007c0c */ /* 0x004fda000bf06270 */
[----:B------:R-:W-:Y:S05]  /*00d0*/  @P0 EXIT ;  /* 0x000000000000094d */ /* 0x000fea0003800000 */
[----:B------:R-:W0:Y:S01]  /*00e0*/  LDCU.64 UR6, c[0x0][0x380] ;  /* 0x00007000ff0677ac */ /* 0x000e220008000a00 */
[----:B------:R-:W1:Y:S01]  /*00f0*/  LDC.64 R2, c[0x0][0x390] ;  /* 0x0000e400ff027b82 */ /* 0x000e620000000a00 */
[----:B------:R-:W2:Y:S01]  /*0100*/  LDCU.64 UR4, c[0x0][0x358] ;  /* 0x00006b00ff0477ac */ /* 0x000ea20008000a00 */
[----:B0-----:R-:W-:-:S04]  /*0110*/  IADD3 R4, P0, PT, R0, UR6, RZ ;  /* 0x0000000600047c10 */ /* 0x001fc8000ff1e0ff */
[----:B------:R-:W-:-:S06]  /*0120*/  LEA.HI.X.SX32 R5, R0, UR7, 0x1, P0 ;  /* 0x0000000700057c11 */ /* 0x000fcc00080f0eff */
[----:B--2---:R-:W1:Y:S01]  /*0130*/  LDG.E.U8 R5, desc[UR4][R4.64] ;  /* 0x0000000404057981 */ /* 0x004e62000c1e1100 */
[----:B------:R-:W-:Y:S02]  /*0140*/  HFMA2 R7, -RZ, RZ, 0, 5.9604644775390625e-08 ;  /* 0x00000001ff077431 */ /* 0x000fe400000001ff */
[----:B-1----:R-:W-:-:S05]  /*0150*/  IMAD.WIDE.U32 R2, R5, 0x4, R2 ;  /* 0x0000000405027825 */ /* 0x002fca00078e0002 */
[----:B------:R-:W-:Y:S01]  /*0160*/  REDG.E.ADD.STRONG.GPU desc[UR4][R2.64], R7 ;  /* 0x000000070200798e */ /* 0x000fe2000c12e104 */
[----:B------:R-:W-:Y:S05]  /*0170*/  EXIT ;  /* 0x000000000000794d */ /* 0x000fea0003800000 */
.L_x_2:
        /* <DEDUP_REMOVED lines=16> */
.L_x_5:


//--------------------- .nv.shared._Z18kernel_histgram_03PhiPj --------------------------
	.section	.nv.shared._Z18kernel_histgram_03PhiPj,"aw",@nobits
	.sectionflags	@""
	.align	4
.nv.shared._Z18kernel_histgram_03PhiPj:
	.zero		2048


//--------------------- .nv.shared.reserved.0     --------------------------
	.section	.nv.shared.reserved.0,"aw",@nobits
	.weak		__nv_reservedSMEM_offset_0_alias
	.size		__nv_reservedSMEM_offset_0_alias, 0, 64
	.other		__nv_reservedSMEM_offset_0_alias,@"STO_CUDA_RESERVED_SHARED STV_DEFAULT"
__nv_reservedSMEM_offset_0_alias:
	.zero		0
	.zero		64


//--------------------- .nv.constant0._Z18kernel_histgram_03PhiPj --------------------------
	.section	.nv.constant0._Z18kernel_histgram_03PhiPj,"a",@progbits
	.sectionflags	@""
	.align	4
.nv.constant0._Z18kernel_histgram_03PhiPj:
	.zero		920


//--------------------- .nv.constant0._Z18kernel_histgram_02PhiPj --------------------------
	.section	.nv.constant0._Z18kernel_histgram_02PhiPj,"a",@progbits
	.sectionflags	@""
	.align	4
.nv.constant0._Z18kernel_histgram_02PhiPj:
	.zero		920


//--------------------- .nv.constant0._Z18kernel_histgram_01PhiPj --------------------------
	.section	.nv.constant0._Z18kernel_histgram_01PhiPj,"a",@progbits
	.sectionflags	@""
	.align	4
.nv.constant0._Z18kernel_histgram_01PhiPj:
	.zero		920


//--------------------- SYMBOLS --------------------------

	.type		.nv.reservedSmem.offset0,@object
	.size		.nv.reservedSmem.offset0,0x4
	.type		.nv.reservedSmem.cap,@object
	.size		.nv.reservedSmem.cap,0x4
